//
// Generated by NVIDIA NVVM Compiler
//
// Compiler Build ID: CL-36424714
// Cuda compilation tools, release 13.0, V13.0.88
// Based on NVVM 20.0.0
//

.version 9.0
.target sm_100
.address_size 64

	// .globl	_Z4testd
.func  (.param .align 16 .b8 func_retval0[16]) __internal_trig_reduction_slowpathd
(
	.param .b64 __internal_trig_reduction_slowpathd_param_0
)
;
.global .align 8 .b8 __cudart_i2opi_d[144] = {8, 93, 141, 31, 177, 95, 251, 107, 234, 146, 82, 138, 247, 57, 7, 61, 123, 241, 229, 235, 199, 186, 39, 117, 45, 234, 95, 158, 102, 63, 70, 79, 183, 9, 203, 39, 207, 126, 54, 109, 31, 109, 10, 90, 139, 17, 47, 239, 15, 152, 5, 222, 255, 151, 248, 31, 59, 40, 249, 189, 139, 95, 132, 156, 244, 57, 83, 131, 57, 214, 145, 57, 65, 126, 95, 180, 38, 112, 156, 233, 132, 68, 187, 46, 245, 53, 130, 232, 62, 167, 41, 177, 28, 235, 29, 254, 28, 146, 209, 9, 234, 46, 73, 6, 224, 210, 77, 66, 58, 110, 36, 183, 97, 197, 187, 222, 171, 99, 81, 254, 65, 144, 67, 60, 153, 149, 98, 219, 192, 221, 52, 245, 209, 87, 39, 252, 41, 21, 68, 78, 110, 131, 249, 162};

.visible .entry _Z4testd(
	.param .f64 _Z4testd_param_0
)
{
	.reg .pred 	%p<4>;
	.reg .b32 	%r<3>;
	.reg .b64 	%fd<5>;

	ld.param.f64 	%fd1, [_Z4testd_param_0];
	abs.f64 	%fd2, %fd1;
	setp.eq.f64 	%p1, %fd2, 0d7FF0000000000000;
	setp.ltu.f64 	%p2, %fd2, 0d41E0000000000000;
	or.pred  	%p3, %p1, %p2;
	@%p3 bra 	$L__BB0_2;
	{ // callseq 0, 0
	.param .b64 param0;
	st.param.f64 	[param0], %fd1;
	.param .align 16 .b8 retval0[16];
	call.uni (retval0), 
	__internal_trig_reduction_slowpathd, 
	(
	param0
	);
	ld.param.f64 	%fd3, [retval0];
	ld.param.b32 	%r1, [retval0+8];
	} // callseq 0
$L__BB0_2:
	ret;

}
.func  (.param .align 16 .b8 func_retval0[16]) __internal_trig_reduction_slowpathd(
	.param .b64 __internal_trig_reduction_slowpathd_param_0
)
{
	.local .align 8 .b8 	__local_depot1[40];
	.reg .b64 	%SP;
	.reg .b64 	%SPL;
	.reg .pred 	%p<10>;
	.reg .b32 	%r<47>;
	.reg .b64 	%rd<74>;
	.reg .b64 	%fd<5>;

	mov.u64 	%SPL, __local_depot1;
	ld.param.f64 	%fd4, [__internal_trig_reduction_slowpathd_param_0];
	add.u64 	%rd1, %SPL, 0;
	{
	.reg .b32 %temp; 
	mov.b64 	{%temp, %r1}, %fd4;
	}
	shr.u32 	%r2, %r1, 20;
	and.b32  	%r3, %r2, 2047;
	setp.eq.s32 	%p1, %r3, 2047;
	mov.b32 	%r46, 0;
	@%p1 bra 	$L__BB1_9;
	add.s32 	%r20, %r3, -1024;
	mov.b64 	%rd20, %fd4;
	shl.b64 	%rd2, %rd20, 11;
	shr.u32 	%r4, %r20, 6;
	sub.s32 	%r45, 15, %r4;
	sub.s32 	%r21, 19, %r4;
	setp.lt.u32 	%p2, %r20, 128;
	selp.b32 	%r6, 18, %r21, %p2;
	setp.ge.s32 	%p3, %r45, %r6;
	mov.b64 	%rd70, 0;
	@%p3 bra 	$L__BB1_4;
	add.s32 	%r23, %r6, %r4;
	neg.s32 	%r43, %r23;
	or.b64  	%rd3, %rd2, -9223372036854775808;
	mov.b64 	%rd70, 0;
	mov.b32 	%r42, 0;
	mov.u64 	%rd25, __cudart_i2opi_d;
	mov.u32 	%r44, %r45;
$L__BB1_3:
	.pragma "nounroll";
	mul.wide.s32 	%rd22, %r42, 8;
	add.s64 	%rd23, %rd1, %rd22;
	mul.wide.s32 	%rd24, %r44, 8;
	add.s64 	%rd26, %rd25, %rd24;
	ld.global.nc.u64 	%rd27, [%rd26];
	{
	.reg .u32 %r0, %r1, %r2, %r3, %alo, %ahi, %blo, %bhi, %clo, %chi;
	mov.b64 	{%alo,%ahi}, %rd27;
	mov.b64 	{%blo,%bhi}, %rd3;
	mov.b64 	{%clo,%chi}, %rd70;
	mad.lo.cc.u32 	%r0, %alo, %blo, %clo;
	madc.hi.cc.u32 	%r1, %alo, %blo, %chi;
	madc.hi.u32 	%r2, %alo, %bhi, 0;
	mad.lo.cc.u32 	%r1, %alo, %bhi, %r1;
	madc.hi.cc.u32 	%r2, %ahi, %blo, %r2;
	madc.hi.u32 	%r3, %ahi, %bhi, 0;
	mad.lo.cc.u32 	%r1, %ahi, %blo, %r1;
	madc.lo.cc.u32 	%r2, %ahi, %bhi, %r2;
	addc.u32 	%r3, %r3, 0;
	mov.b64 	%rd28, {%r0,%r1};
	mov.b64 	%rd70, {%r2,%r3};
	}
	st.local.u64 	[%rd23], %rd28;
	add.s32 	%r44, %r44, 1;
	add.s32 	%r43, %r43, 1;
	add.s32 	%r42, %r42, 1;
	setp.ne.s32 	%p4, %r43, -15;
	mov.u32 	%r45, %r6;
	@%p4 bra 	$L__BB1_3;
$L__BB1_4:
	cvt.s64.s32 	%rd29, %r45;
	cvt.u64.u32 	%rd30, %r4;
	add.s64 	%rd31, %rd30, %rd29;
	shl.b64 	%rd32, %rd31, 3;
	add.s64 	%rd33, %rd1, %rd32;
	st.local.u64 	[%rd33+-120], %rd70;
	and.b32  	%r15, %r2, 63;
	ld.local.u64 	%rd72, [%rd1+16];
	ld.local.u64 	%rd71, [%rd1+24];
	setp.eq.s32 	%p5, %r15, 0;
	@%p5 bra 	$L__BB1_6;
	shl.b64 	%rd34, %rd71, %r15;
	shr.u64 	%rd35, %rd72, 1;
	xor.b32  	%r24, %r15, 63;
	shr.u64 	%rd36, %rd35, %r24;
	or.b64  	%rd71, %rd34, %rd36;
	ld.local.u64 	%rd37, [%rd1+8];
	shl.b64 	%rd38, %rd72, %r15;
	shr.u64 	%rd39, %rd37, 1;
	shr.u64 	%rd40, %rd39, %r24;
	or.b64  	%rd72, %rd38, %rd40;
$L__BB1_6:
	and.b32  	%r25, %r1, -2147483648;
	shr.u64 	%rd41, %rd71, 62;
	cvt.u32.u64 	%r26, %rd41;
	mov.b64 	{%r27, %r28}, %rd71;
	mov.b64 	{%r29, %r30}, %rd72;
	shf.l.wrap.b32 	%r31, %r30, %r27, 2;
	shf.l.wrap.b32 	%r32, %r27, %r28, 2;
	mov.b64 	%rd42, {%r31, %r32};
	shl.b64 	%rd43, %rd72, 2;
	shr.u64 	%rd44, %rd42, 63;
	cvt.u32.u64 	%r33, %rd44;
	add.s32 	%r34, %r33, %r26;
	setp.eq.s32 	%p6, %r25, 0;
	neg.s32 	%r35, %r34;
	selp.b32 	%r46, %r34, %r35, %p6;
	setp.gt.s64 	%p7, %rd42, -1;
	mov.b64 	%rd45, 0;
	{
	.reg .u32 %r0, %r1, %r2, %r3, %a0, %a1, %a2, %a3, %b0, %b1, %b2, %b3;
	mov.b64 	{%a0,%a1}, %rd45;
	mov.b64 	{%a2,%a3}, %rd45;
	mov.b64 	{%b0,%b1}, %rd43;
	mov.b64 	{%b2,%b3}, %rd42;
	sub.cc.u32 	%r0, %a0, %b0;
	subc.cc.u32 	%r1, %a1, %b1;
	subc.cc.u32 	%r2, %a2, %b2;
	subc.u32 	%r3, %a3, %b3;
	mov.b64 	%rd46, {%r0,%r1};
	mov.b64 	%rd47, {%r2,%r3};
	}
	xor.b32  	%r36, %r25, -2147483648;
	selp.b64 	%rd73, %rd42, %rd47, %p7;
	selp.b64 	%rd14, %rd43, %rd46, %p7;
	selp.b32 	%r17, %r25, %r36, %p7;
	clz.b64 	%r37, %rd73;
	cvt.u64.u32 	%rd15, %r37;
	setp.eq.s32 	%p8, %r37, 0;
	@%p8 bra 	$L__BB1_8;
	cvt.u32.u64 	%r38, %rd15;
	and.b32  	%r39, %r38, 63;
	shl.b64 	%rd48, %rd73, %r39;
	shr.u64 	%rd49, %rd14, 1;
	not.b32 	%r40, %r38;
	and.b32  	%r41, %r40, 63;
	shr.u64 	%rd50, %rd49, %r41;
	or.b64  	%rd73, %rd48, %rd50;
$L__BB1_8:
	mov.b64 	%rd51, -3958705157555305931;
	{
	.reg .u32 %r0, %r1, %r2, %r3, %alo, %ahi, %blo, %bhi;
	mov.b64 	{%alo,%ahi}, %rd73;
	mov.b64 	{%blo,%bhi}, %rd51;
	mul.lo.u32 	%r0, %alo, %blo;
	mul.hi.u32 	%r1, %alo, %blo;
	mad.lo.cc.u32 	%r1, %alo, %bhi, %r1;
	madc.hi.u32 	%r2, %alo, %bhi, 0;
	mad.lo.cc.u32 	%r1, %ahi, %blo, %r1;
	madc.hi.cc.u32 	%r2, %ahi, %blo, %r2;
	madc.hi.u32 	%r3, %ahi, %bhi, 0;
	mad.lo.cc.u32 	%r2, %ahi, %bhi, %r2;
	addc.u32 	%r3, %r3, 0;
	mov.b64 	%rd52, {%r0,%r1};
	mov.b64 	%rd53, {%r2,%r3};
	}
	setp.gt.s64 	%p9, %rd53, 0;
	{
	.reg .u32 %r0, %r1, %r2, %r3, %a0, %a1, %a2, %a3, %b0, %b1, %b2, %b3;
	mov.b64 	{%a0,%a1}, %rd52;
	mov.b64 	{%a2,%a3}, %rd53;
	mov.b64 	{%b0,%b1}, %rd52;
	mov.b64 	{%b2,%b3}, %rd53;
	add.cc.u32 	%r0, %a0, %b0;
	addc.cc.u32 	%r1, %a1, %b1;
	addc.cc.u32 	%r2, %a2, %b2;
	addc.u32 	%r3, %a3, %b3;
	mov.b64 	%rd54, {%r0,%r1};
	mov.b64 	%rd55, {%r2,%r3};
	}
	selp.b64 	%rd56, %rd55, %rd53, %p9;
	selp.s64 	%rd57, -1, 0, %p9;
	sub.s64 	%rd58, %rd57, %rd15;
	cvt.u64.u32 	%rd59, %r17;
	shl.b64 	%rd60, %rd59, 32;
	add.s64 	%rd61, %rd56, 1;
	shr.u64 	%rd62, %rd61, 10;
	add.s64 	%rd63, %rd62, 1;
	shr.u64 	%rd64, %rd63, 1;
	shl.b64 	%rd65, %rd58, 52;
	add.s64 	%rd66, %rd65, %rd64;
	add.s64 	%rd67, %rd66, 4602678819172646912;
	or.b64  	%rd68, %rd67, %rd60;
	mov.b64 	%fd4, %rd68;
$L__BB1_9:
	st.param.f64 	[func_retval0], %fd4;
	st.param.b32 	[func_retval0+8], %r46;
	ret;

}


// ===== COMPILED SASS (sm_100) =====

	.target	sm_100

	.elftype	@"ET_EXEC"


//--------------------- .note.nv.tkinfo           --------------------------
	.section	.note.nv.tkinfo,"",@"SHT_NOTE"
	.sectionflags	@"SHF_NOTE_NV_TKINFO"
	.tkinfo
        /*0018*/ 	.word	0x00000002
        /*0030*/ 	.string	""
        /*0030*/ 	.string	"ptxas"
        /*0030*/ 	.string	"Cuda compilation tools, release 13.0, V13.0.88"
        /*0030*/ 	.string	"Build cuda_13.0.r13.0/compiler.36424714_0"
        /*0030*/ 	.string	"-arch sm_100 -m 64 "



//--------------------- .note.nv.cuinfo           --------------------------
	.section	.note.nv.cuinfo,"",@"SHT_NOTE"
	.sectionflags	@"SHF_NOTE_NV_CUINFO"
        /*0018*/ 	.short	0x0002
        /*001a*/ 	.short	0x0064
        /*001c*/ 	.short	0x0082
	.zero		2


//--------------------- .nv.info                  --------------------------
	.section	.nv.info,"",@"SHT_CUDA_INFO"
	.align	4


	//----- nvinfo : EIATTR_REGCOUNT
	.align		4
        /*0000*/ 	.byte	0x04, 0x2f
        /*0002*/ 	.short	(.L_2 - .L_1)
	.align		4
.L_1:
        /*0004*/ 	.word	index@(_Z4testd)
        /*0008*/ 	.word	0x00000012


	//----- nvinfo : EIATTR_FRAME_SIZE
	.align		4
.L_2:
        /*000c*/ 	.byte	0x04, 0x11
        /*000e*/ 	.short	(.L_4 - .L_3)
	.align		4
.L_3:
        /*0010*/ 	.word	index@($_Z4testd$__internal_trig_reduction_slowpathd)
        /*0014*/ 	.word	0x00000028


	//----- nvinfo : EIATTR_FRAME_SIZE
	.align		4
.L_4:
        /*0018*/ 	.byte	0x04, 0x11
        /*001a*/ 	.short	(.L_6 - .L_5)
	.align		4
.L_5:
        /*001c*/ 	.word	index@(_Z4testd)
        /*0020*/ 	.word	0x00000028


	//----- nvinfo : EIATTR_MIN_STACK_SIZE
	.align		4
.L_6:
        /*0024*/ 	.byte	0x04, 0x12
        /*0026*/ 	.short	(.L_8 - .L_7)
	.align		4
.L_7:
        /*0028*/ 	.word	index@(_Z4testd)
        /*002c*/ 	.word	0x00000028
.L_8:


//--------------------- .nv.compat                --------------------------
	.section	.nv.compat,"",@"SHT_CUDA_COMPAT_INFO"
	.align	4
        /*0000*/ 	.byte	0x02, 0x09, 0x00, 0x00, 0x02, 0x02, 0x01, 0x00, 0x02, 0x05, 0x05, 0x00, 0x03, 0x07, 0x01, 0x01
        /*0010*/ 	.byte	0x02, 0x03, 0x00, 0x00, 0x02, 0x06, 0x01, 0x00, 0x04, 0x0b, 0x08, 0x00, 0x01, 0x00, 0x00, 0x00
        /*0020*/ 	.byte	0x00, 0x00, 0x00, 0x00


//--------------------- .nv.info._Z4testd         --------------------------
	.section	.nv.info._Z4testd,"",@"SHT_CUDA_INFO"
	.sectionflags	@""
	.align	4


	//----- nvinfo : EIATTR_CUDA_API_VERSION
	.align		4
        /*0000*/ 	.byte	0x04, 0x37
        /*0002*/ 	.short	(.L_10 - .L_9)
.L_9:
        /*0004*/ 	.word	0x00000082


	//----- nvinfo : EIATTR_KPARAM_INFO
	.align		4
.L_10:
        /*0008*/ 	.byte	0x04, 0x17
        /*000a*/ 	.short	(.L_12 - .L_11)
.L_11:
        /*000c*/ 	.word	0x00000000
        /*0010*/ 	.short	0x0000
        /*0012*/ 	.short	0x0000
        /*0014*/ 	.byte	0x00, 0xf0, 0x21, 0x00


	//----- nvinfo : EIATTR_SPARSE_MMA_MASK
	.align		4
.L_12:
        /*0018*/ 	.byte	0x03, 0x50
        /*001a*/ 	.short	0x0000


	//----- nvinfo : EIATTR_MAXREG_COUNT
	.align		4
        /*001c*/ 	.byte	0x03, 0x1b
        /*001e*/ 	.short	0x00ff


	//----- nvinfo : EIATTR_MERCURY_ISA_VERSION
	.align		4
        /*0020*/ 	.byte	0x03, 0x5f
        /*0022*/ 	.short	0x0101


	//----- nvinfo : EIATTR_VRC_CTA_INIT_COUNT
	.align		4
        /*0024*/ 	.byte	0x02, 0x4a
	.zero		1
	.zero		1


	//----- nvinfo : EIATTR_EXIT_INSTR_OFFSETS
	.align		4
        /*0028*/ 	.byte	0x04, 0x1c
        /*002a*/ 	.short	(.L_14 - .L_13)


	//   ....[0]....
.L_13:
        /*002c*/ 	.word	0x00000050


	//   ....[1]....
        /*0030*/ 	.word	0x00000080


	//----- nvinfo : EIATTR_CRS_STACK_SIZE
	.align		4
.L_14:
        /*0034*/ 	.byte	0x04, 0x1e
        /*0036*/ 	.short	(.L_16 - .L_15)
.L_15:
        /*0038*/ 	.word	0x00000000


	//----- nvinfo : EIATTR_CBANK_PARAM_SIZE
	.align		4
.L_16:
        /*003c*/ 	.byte	0x03, 0x19
        /*003e*/ 	.short	0x0008


	//----- nvinfo : EIATTR_PARAM_CBANK
	.align		4
        /*0040*/ 	.byte	0x04, 0x0a
        /*0042*/ 	.short	(.L_18 - .L_17)
	.align		4
.L_17:
        /*0044*/ 	.word	index@(.nv.constant0._Z4testd)
        /*0048*/ 	.short	0x0380
        /*004a*/ 	.short	0x0008


	//----- nvinfo : EIATTR_SW_WAR
	.align		4
.L_18:
        /*004c*/ 	.byte	0x04, 0x36
        /*004e*/ 	.short	(.L_20 - .L_19)
.L_19:
        /*0050*/ 	.word	0x00000008
.L_20:


//--------------------- .nv.callgraph             --------------------------
	.section	.nv.callgraph,"",@"SHT_CUDA_CALLGRAPH"
	.align	4
	.sectionentsize	8
	.align		4
        /*0000*/ 	.word	0x00000000
	.align		4
        /*0004*/ 	.word	0xffffffff
	.align		4
        /*0008*/ 	.word	0x00000000
	.align		4
        /*000c*/ 	.word	0xfffffffe
	.align		4
        /*0010*/ 	.word	0x00000000
	.align		4
        /*0014*/ 	.word	0xfffffffd
	.align		4
        /*0018*/ 	.word	0x00000000
	.align		4
        /*001c*/ 	.word	0xfffffffc


//--------------------- .nv.constant4             --------------------------
	.section	.nv.constant4,"a",@progbits
	.align	8
	.align		8
.nv.constant4:
        /*0000*/ 	.dword	__cudart_i2opi_d


//--------------------- .text._Z4testd            --------------------------
	.section	.text._Z4testd,"ax",@progbits
	.align	128
        .global         _Z4testd
        .type           _Z4testd,@function
        .size           _Z4testd,(.L_x_3 - _Z4testd)
        .other          _Z4testd,@"STO_CUDA_ENTRY STV_DEFAULT"
_Z4testd:
.text._Z4testd:
[----:B------:R-:W0:Y:S08]  /*0000*/  LDC R1, c[0x0][0x37c] ;  /* 0x0000df00ff017b82 */ /* 0x000e300000000800 */
[----:B------:R-:W1:Y:S01]  /*0010*/  LDC.64 R2, c[0x0][0x380] ;  /* 0x0000e000ff027b82 */ /* 0x000e620000000a00 */
[----:B0-----:R-:W-:Y:S01]  /*0020*/  VIADD R1, R1, 0xffffffd8 ;  /* 0xffffffd801017836 */ /* 0x001fe20000000000 */
[----:B-1----:R-:W-:-:S06]  /*0030*/  DSETP.GE.AND P0, PT, |R2|, 2.14748364800000000000e+09, PT ;  /* 0x41e000000200742a */ /* 0x002fcc0003f06200 */
[----:B------:R-:W-:-:S14]  /*0040*/  DSETP.EQ.OR P0, PT, |R2|, +INF , !P0 ;  /* 0x7ff000000200742a */ /* 0x000fdc0004702600 */
[----:B------:R-:W-:Y:S05]  /*0050*/  @P0 EXIT ;  /* 0x000000000000094d */ /* 0x000fea0003800000 */
[----:B------:R-:W-:-:S07]  /*0060*/  MOV R4, 0x80 ;  /* 0x0000008000047802 */ /* 0x000fce0000000f00 */
[----:B------:R-:W-:Y:S05]  /*0070*/  CALL.REL.NOINC `($_Z4testd$__internal_trig_reduction_slowpathd) ;  /* 0x0000000000047944 */ /* 0x000fea0003c00000 */
[----:B------:R-:W-:Y:S05]  /*0080*/  EXIT ;  /* 0x000000000000794d */ /* 0x000fea0003800000 */
        .type           $_Z4testd$__internal_trig_reduction_slowpathd,@function
        .size           $_Z4testd$__internal_trig_reduction_slowpathd,(.L_x_3 - $_Z4testd$__internal_trig_reduction_slowpathd)
$_Z4testd$__internal_trig_reduction_slowpathd:
[----:B------:R-:W0:Y:S01]  /*0090*/  LDC R0, c[0x0][0x384] ;  /* 0x0000e100ff007b82 */ /* 0x000e220000000800 */
[----:B------:R-:W-:Y:S01]  /*00a0*/  IMAD.MOV.U32 R5, RZ, RZ, 0x0 ;  /* 0x00000000ff057424 */ /* 0x000fe200078e00ff */
[----:B0-----:R-:W-:-:S04]  /*00b0*/  SHF.R.U32.HI R0, RZ, 0x14, R0 ;  /* 0x00000014ff007819 */ /* 0x001fc80000011600 */
[----:B------:R-:W-:-:S04]  /*00c0*/  LOP3.LUT R0, R0, 0x7ff, RZ, 0xc0, !PT ;  /* 0x000007ff00007812 */ /* 0x000fc800078ec0ff */
[----:B------:R-:W-:-:S13]  /*00d0*/  ISETP.NE.AND P0, PT, R0, 0x7ff, PT ;  /* 0x000007ff0000780c */ /* 0x000fda0003f05270 */
[----:B------:R-:W-:Y:S05]  /*00e0*/  @!P0 RET.REL.NODEC R4 `(_Z4testd) ;  /* 0xfffffffc04c48950 */ /* 0x000fea0003c3ffff */
[----:B------:R-:W-:Y:S01]  /*00f0*/  VIADD R2, R0, 0xfffffc00 ;  /* 0xfffffc0000027836 */ /* 0x000fe20000000000 */
[----:B------:R-:W0:Y:S01]  /*0100*/  LDCU.64 UR4, c[0x0][0x380] ;  /* 0x00007000ff0477ac */ /* 0x000e220008000a00 */
[----:B------:R-:W-:-:S03]  /*0110*/  CS2R R12, SRZ ;  /* 0x00000000000c7805 */ /* 0x000fc6000001ff00 */
[----:B------:R-:W-:Y:S02]  /*0120*/  SHF.R.U32.HI R0, RZ, 0x6, R2 ;  /* 0x00000006ff007819 */ /* 0x000fe40000011602 */
[----:B------:R-:W-:Y:S02]  /*0130*/  ISETP.GE.U32.AND P0, PT, R2, 0x80, PT ;  /* 0x000000800200780c */ /* 0x000fe40003f06070 */
[C---:B------:R-:W-:Y:S02]  /*0140*/  IADD3 R5, PT, PT, -R0.reuse, 0x13, RZ ;  /* 0x0000001300057810 */ /* 0x040fe40007ffe1ff */
[----:B------:R-:W-:Y:S02]  /*0150*/  IADD3 R9, PT, PT, -R0, 0xf, RZ ;  /* 0x0000000f00097810 */ /* 0x000fe40007ffe1ff */
[----:B------:R-:W-:-:S04]  /*0160*/  SEL R5, R5, 0x12, P0 ;  /* 0x0000001205057807 */ /* 0x000fc80000000000 */
[----:B------:R-:W-:-:S13]  /*0170*/  ISETP.GE.AND P0, PT, R9, R5, PT ;  /* 0x000000050900720c */ /* 0x000fda0003f06270 */
[----:B0-----:R-:W-:Y:S05]  /*0180*/  @P0 BRA `(.L_x_0) ;  /* 0x0000000000880947 */ /* 0x001fea0003800000 */
[----:B------:R-:W0:Y:S01]  /*0190*/  LDC.64 R2, c[0x4][RZ] ;  /* 0x01000000ff027b82 */ /* 0x000e220000000a00 */
[----:B------:R-:W-:Y:S01]  /*01a0*/  USHF.L.U64.HI UR5, UR4, 0xb, UR5 ;  /* 0x0000000b04057899 */ /* 0x000fe20008010205 */
[----:B------:R-:W-:Y:S02]  /*01b0*/  IADD3 R10, PT, PT, RZ, -R0, -R5 ;  /* 0x80000000ff0a7210 */ /* 0x000fe40007ffe805 */
[----:B------:R-:W-:Y:S02]  /*01c0*/  CS2R R12, SRZ ;  /* 0x00000000000c7805 */ /* 0x000fe4000001ff00 */
[----:B------:R-:W-:Y:S01]  /*01d0*/  MOV R8, RZ ;  /* 0x000000ff00087202 */ /* 0x000fe20000000f00 */
[----:B------:R-:W1:Y:S01]  /*01e0*/  LDCU.64 UR6, c[0x0][0x358] ;  /* 0x00006b00ff0677ac */ /* 0x000e620008000a00 */
[----:B------:R-:W-:Y:S02]  /*01f0*/  USHF.L.U32 UR4, UR4, 0xb, URZ ;  /* 0x0000000b04047899 */ /* 0x000fe400080006ff */
[----:B------:R-:W-:-:S12]  /*0200*/  ULOP3.LUT UR5, UR5, 0x80000000, URZ, 0xfc, !UPT ;  /* 0x8000000005057892 */ /* 0x000fd8000f8efcff */
.L_x_1:
[----:B0-----:R-:W-:-:S06]  /*0210*/  IMAD.WIDE R6, R9, 0x8, R2 ;  /* 0x0000000809067825 */ /* 0x001fcc00078e0202 */
[----:B-1----:R-:W2:Y:S01]  /*0220*/  LDG.E.64.CONSTANT R6, desc[UR6][R6.64] ;  /* 0x0000000606067981 */ /* 0x002ea2000c1e9b00 */
[----:B------:R-:W-:Y:S02]  /*0230*/  IADD3 R10, PT, PT, R10, 0x1, RZ ;  /* 0x000000010a0a7810 */ /* 0x000fe40007ffe0ff */
[----:B------:R-:W-:Y:S01]  /*0240*/  IADD3 R9, PT, PT, R9, 0x1, RZ ;  /* 0x0000000109097810 */ /* 0x000fe20007ffe0ff */
[----:B--2---:R-:W-:-:S04]  /*0250*/  IMAD.WIDE.U32 R12, P2, R6, UR4, R12 ;  /* 0x00000004060c7c25 */ /* 0x004fc8000f84000c */
[----:B------:R-:W-:Y:S02]  /*0260*/  IMAD R11, R6, UR5, RZ ;  /* 0x00000005060b7c24 */ /* 0x000fe4000f8e02ff */
[C---:B------:R-:W-:Y:S02]  /*0270*/  IMAD R14, R7.reuse, UR4, RZ ;  /* 0x00000004070e7c24 */ /* 0x040fe4000f8e02ff */
[----:B------:R-:W-:Y:S01]  /*0280*/  IMAD.HI.U32 R15, R7, UR4, RZ ;  /* 0x00000004070f7c27 */ /* 0x000fe2000f8e00ff */
[----:B------:R-:W-:-:S03]  /*0290*/  IADD3 R13, P1, PT, R11, R13, RZ ;  /* 0x0000000d0b0d7210 */ /* 0x000fc60007f3e0ff */
[----:B------:R-:W-:Y:S01]  /*02a0*/  IMAD R11, R8, 0x8, R1 ;  /* 0x00000008080b7824 */ /* 0x000fe200078e0201 */
[----:B------:R-:W-:Y:S01]  /*02b0*/  IADD3 R13, P0, PT, R14, R13, RZ ;  /* 0x0000000d0e0d7210 */ /* 0x000fe20007f1e0ff */
[----:B------:R-:W-:-:S04]  /*02c0*/  IMAD.HI.U32 R14, R6, UR5, RZ ;  /* 0x00000005060e7c27 */ /* 0x000fc8000f8e00ff */
[----:B------:R-:W-:Y:S01]  /*02d0*/  IMAD.X R6, RZ, RZ, R14, P2 ;  /* 0x000000ffff067224 */ /* 0x000fe200010e060e */
[----:B------:R0:W-:Y:S01]  /*02e0*/  STL.64 [R11], R12 ;  /* 0x0000000c0b007387 */ /* 0x0001e20000100a00 */
[----:B------:R-:W-:-:S03]  /*02f0*/  IMAD.HI.U32 R14, R7, UR5, RZ ;  /* 0x00000005070e7c27 */ /* 0x000fc6000f8e00ff */
[----:B------:R-:W-:Y:S01]  /*0300*/  IADD3.X R6, P1, PT, R15, R6, RZ, P1, !PT ;  /* 0x000000060f067210 */ /* 0x000fe20000f3e4ff */
[----:B------:R-:W-:Y:S02]  /*0310*/  IMAD R7, R7, UR5, RZ ;  /* 0x0000000507077c24 */ /* 0x000fe4000f8e02ff */
[----:B------:R-:W-:-:S03]  /*0320*/  VIADD R8, R8, 0x1 ;  /* 0x0000000108087836 */ /* 0x000fc60000000000 */
[----:B------:R-:W-:Y:S01]  /*0330*/  IADD3.X R7, P0, PT, R7, R6, RZ, P0, !PT ;  /* 0x0000000607077210 */ /* 0x000fe2000071e4ff */
[----:B------:R-:W-:Y:S01]  /*0340*/  IMAD.X R6, RZ, RZ, R14, P1 ;  /* 0x000000ffff067224 */ /* 0x000fe200008e060e */
[----:B------:R-:W-:-:S03]  /*0350*/  ISETP.NE.AND P1, PT, R10, -0xf, PT ;  /* 0xfffffff10a00780c */ /* 0x000fc60003f25270 */
[----:B------:R-:W-:Y:S02]  /*0360*/  IMAD.X R6, RZ, RZ, R6, P0 ;  /* 0x000000ffff067224 */ /* 0x000fe400000e0606 */
[----:B0-----:R-:W-:-:S03]  /*0370*/  IMAD.MOV.U32 R12, RZ, RZ, R7 ;  /* 0x000000ffff0c7224 */ /* 0x001fc600078e0007 */
[----:B------:R-:W-:-:S05]  /*0380*/  MOV R13, R6 ;  /* 0x00000006000d7202 */ /* 0x000fca0000000f00 */
[----:B------:R-:W-:Y:S05]  /*0390*/  @P1 BRA `(.L_x_1) ;  /* 0xfffffffc009c1947 */ /* 0x000fea000383ffff */
[----:B------:R-:W-:-:S07]  /*03a0*/  IMAD.MOV.U32 R9, RZ, RZ, R5 ;  /* 0x000000ffff097224 */ /* 0x000fce00078e0005 */
.L_x_0:
[----:B------:R-:W-:Y:S02]  /*03b0*/  IMAD.IADD R0, R0, 0x1, R9 ;  /* 0x0000000100007824 */ /* 0x000fe400078e0209 */
[----:B------:R-:W-:-:S03]  /*03c0*/  IMAD.MOV.U32 R5, RZ, RZ, 0x0 ;  /* 0x00000000ff057424 */ /* 0x000fc600078e00ff */
[----:B------:R-:W-:-:S05]  /*03d0*/  LEA R3, R0, R1, 0x3 ;  /* 0x0000000100037211 */ /* 0x000fca00078e18ff */
[----:B------:R0:W-:Y:S02]  /*03e0*/  STL.64 [R3+-0x78], R12 ;  /* 0xffff880c03007387 */ /* 0x0001e40000100a00 */
[----:B0-----:R-:W-:Y:S05]  /*03f0*/  RET.REL.NODEC R4 `(_Z4testd) ;  /* 0xfffffffc04007950 */ /* 0x001fea0003c3ffff */
.L_x_2:
[----:B------:R-:W-:-:S00]  /*0400*/  BRA `(.L_x_2) ;  /* 0xfffffffc00fc7947 */ /* 0x000fc0000383ffff */
[----:B------:R-:W-:-:S00]  /*0410*/  NOP ;  /* 0x0000000000007918 */ /* 0x000fc00000000000 */
        /* <DEDUP_REMOVED lines=14> */
.L_x_3:


//--------------------- .nv.global.init           --------------------------
	.section	.nv.global.init,"aw",@progbits
	.align	8
.nv.global.init:
	.type		__cudart_i2opi_d,@object
	.size		__cudart_i2opi_d,(.L_0 - __cudart_i2opi_d)
__cudart_i2opi_d:
        /*0000*/ 	.byte	0x08, 0x5d, 0x8d, 0x1f, 0xb1, 0x5f, 0xfb, 0x6b, 0xea, 0x92, 0x52, 0x8a, 0xf7, 0x39, 0x07, 0x3d
        /* <DEDUP_REMOVED lines=8> */
.L_0:


//--------------------- .nv.shared.reserved.0     --------------------------
	.section	.nv.shared.reserved.0,"aw",@nobits
	.weak		__nv_reservedSMEM_offset_0_alias
	.size		__nv_reservedSMEM_offset_0_alias, 0, 64
	.other		__nv_reservedSMEM_offset_0_alias,@"STO_CUDA_RESERVED_SHARED STV_DEFAULT"
__nv_reservedSMEM_offset_0_alias:
	.zero		0
	.zero		64


//--------------------- .nv.constant0._Z4testd    --------------------------
	.section	.nv.constant0._Z4testd,"a",@progbits
	.sectionflags	@""
	.align	4
.nv.constant0._Z4testd:
	.zero		904


//--------------------- SYMBOLS --------------------------

	.type		.nv.reservedSmem.offset0,@object
	.size		.nv.reservedSmem.offset0,0x4
